//
// Generated by NVIDIA NVVM Compiler
//
// Compiler Build ID: CL-36424714
// Cuda compilation tools, release 13.0, V13.0.88
// Based on NVVM 20.0.0
//

.version 9.0
.target sm_100
.address_size 64

	// .globl	_Z36thomas_deformable_aggregation_kerneliPfPKfPKiS3_S1_S1_iiiiiiii

.visible .entry _Z36thomas_deformable_aggregation_kerneliPfPKfPKiS3_S1_S1_iiiiiiii(
	.param .u32 _Z36thomas_deformable_aggregation_kerneliPfPKfPKiS3_S1_S1_iiiiiiii_param_0,
	.param .u64 .ptr .align 1 _Z36thomas_deformable_aggregation_kerneliPfPKfPKiS3_S1_S1_iiiiiiii_param_1,
	.param .u64 .ptr .align 1 _Z36thomas_deformable_aggregation_kerneliPfPKfPKiS3_S1_S1_iiiiiiii_param_2,
	.param .u64 .ptr .align 1 _Z36thomas_deformable_aggregation_kerneliPfPKfPKiS3_S1_S1_iiiiiiii_param_3,
	.param .u64 .ptr .align 1 _Z36thomas_deformable_aggregation_kerneliPfPKfPKiS3_S1_S1_iiiiiiii_param_4,
	.param .u64 .ptr .align 1 _Z36thomas_deformable_aggregation_kerneliPfPKfPKiS3_S1_S1_iiiiiiii_param_5,
	.param .u64 .ptr .align 1 _Z36thomas_deformable_aggregation_kerneliPfPKfPKiS3_S1_S1_iiiiiiii_param_6,
	.param .u32 _Z36thomas_deformable_aggregation_kerneliPfPKfPKiS3_S1_S1_iiiiiiii_param_7,
	.param .u32 _Z36thomas_deformable_aggregation_kerneliPfPKfPKiS3_S1_S1_iiiiiiii_param_8,
	.param .u32 _Z36thomas_deformable_aggregation_kerneliPfPKfPKiS3_S1_S1_iiiiiiii_param_9,
	.param .u32 _Z36thomas_deformable_aggregation_kerneliPfPKfPKiS3_S1_S1_iiiiiiii_param_10,
	.param .u32 _Z36thomas_deformable_aggregation_kerneliPfPKfPKiS3_S1_S1_iiiiiiii_param_11,
	.param .u32 _Z36thomas_deformable_aggregation_kerneliPfPKfPKiS3_S1_S1_iiiiiiii_param_12,
	.param .u32 _Z36thomas_deformable_aggregation_kerneliPfPKfPKiS3_S1_S1_iiiiiiii_param_13,
	.param .u32 _Z36thomas_deformable_aggregation_kerneliPfPKfPKiS3_S1_S1_iiiiiiii_param_14
)
{
	.reg .pred 	%p<28>;
	.reg .b32 	%r<64>;
	.reg .b32 	%f<45>;
	.reg .b64 	%rd<34>;

	ld.param.u32 	%r27, [_Z36thomas_deformable_aggregation_kerneliPfPKfPKiS3_S1_S1_iiiiiiii_param_0];
	ld.param.u64 	%rd4, [_Z36thomas_deformable_aggregation_kerneliPfPKfPKiS3_S1_S1_iiiiiiii_param_1];
	ld.param.u64 	%rd9, [_Z36thomas_deformable_aggregation_kerneliPfPKfPKiS3_S1_S1_iiiiiiii_param_2];
	ld.param.u64 	%rd5, [_Z36thomas_deformable_aggregation_kerneliPfPKfPKiS3_S1_S1_iiiiiiii_param_3];
	ld.param.u64 	%rd6, [_Z36thomas_deformable_aggregation_kerneliPfPKfPKiS3_S1_S1_iiiiiiii_param_4];
	ld.param.u64 	%rd7, [_Z36thomas_deformable_aggregation_kerneliPfPKfPKiS3_S1_S1_iiiiiiii_param_5];
	ld.param.u64 	%rd8, [_Z36thomas_deformable_aggregation_kerneliPfPKfPKiS3_S1_S1_iiiiiiii_param_6];
	ld.param.u32 	%r19, [_Z36thomas_deformable_aggregation_kerneliPfPKfPKiS3_S1_S1_iiiiiiii_param_7];
	ld.param.u32 	%r20, [_Z36thomas_deformable_aggregation_kerneliPfPKfPKiS3_S1_S1_iiiiiiii_param_8];
	ld.param.u32 	%r21, [_Z36thomas_deformable_aggregation_kerneliPfPKfPKiS3_S1_S1_iiiiiiii_param_9];
	ld.param.u32 	%r22, [_Z36thomas_deformable_aggregation_kerneliPfPKfPKiS3_S1_S1_iiiiiiii_param_10];
	ld.param.u32 	%r23, [_Z36thomas_deformable_aggregation_kerneliPfPKfPKiS3_S1_S1_iiiiiiii_param_11];
	ld.param.u32 	%r24, [_Z36thomas_deformable_aggregation_kerneliPfPKfPKiS3_S1_S1_iiiiiiii_param_12];
	ld.param.u32 	%r25, [_Z36thomas_deformable_aggregation_kerneliPfPKfPKiS3_S1_S1_iiiiiiii_param_13];
	ld.param.u32 	%r26, [_Z36thomas_deformable_aggregation_kerneliPfPKfPKiS3_S1_S1_iiiiiiii_param_14];
	cvta.to.global.u64 	%rd1, %rd9;
	mov.u32 	%r28, %ctaid.x;
	mov.u32 	%r29, %ntid.x;
	mov.u32 	%r30, %tid.x;
	mad.lo.s32 	%r1, %r28, %r29, %r30;
	setp.ge.s32 	%p1, %r1, %r27;
	@%p1 bra 	$L__BB0_14;
	cvta.to.global.u64 	%rd10, %rd7;
	cvta.to.global.u64 	%rd11, %rd8;
	div.s32 	%r31, %r22, %r26;
	div.s32 	%r32, %r1, %r31;
	mul.wide.s32 	%rd12, %r32, 4;
	add.s64 	%rd13, %rd11, %rd12;
	ld.global.f32 	%f1, [%rd13];
	div.s32 	%r3, %r1, %r22;
	mul.lo.s32 	%r33, %r3, %r22;
	sub.s32 	%r2, %r1, %r33;
	div.s32 	%r34, %r3, %r23;
	div.s32 	%r35, %r34, %r20;
	mul.lo.s32 	%r36, %r35, %r20;
	sub.s32 	%r4, %r34, %r36;
	div.s32 	%r37, %r35, %r25;
	mul.lo.s32 	%r38, %r37, %r25;
	sub.s32 	%r39, %r35, %r38;
	div.s32 	%r40, %r37, %r24;
	mul.lo.s32 	%r41, %r40, %r24;
	sub.s32 	%r42, %r37, %r41;
	rem.s32 	%r5, %r40, %r19;
	mad.lo.s32 	%r6, %r5, %r24, %r42;
	mad.lo.s32 	%r43, %r6, %r25, %r39;
	mad.lo.s32 	%r44, %r43, %r20, %r4;
	shl.b32 	%r45, %r44, 1;
	mul.wide.s32 	%rd14, %r45, 4;
	add.s64 	%rd2, %rd10, %rd14;
	ld.global.f32 	%f2, [%rd2];
	setp.le.f32 	%p2, %f2, 0f00000000;
	setp.ge.f32 	%p3, %f2, 0f3F800000;
	or.pred  	%p4, %p2, %p3;
	@%p4 bra 	$L__BB0_14;
	ld.global.f32 	%f3, [%rd2+4];
	setp.le.f32 	%p5, %f3, 0f00000000;
	setp.ge.f32 	%p6, %f3, 0f3F800000;
	or.pred  	%p7, %p5, %p6;
	@%p7 bra 	$L__BB0_14;
	rem.s32 	%r46, %r3, %r23;
	mad.lo.s32 	%r7, %r4, %r23, %r46;
	cvta.to.global.u64 	%rd15, %rd6;
	mul.wide.s32 	%rd16, %r7, 4;
	add.s64 	%rd17, %rd15, %rd16;
	ld.global.u32 	%r47, [%rd17];
	mad.lo.s32 	%r48, %r5, %r21, %r47;
	mad.lo.s32 	%r8, %r48, %r22, %r2;
	mul.lo.s32 	%r49, %r21, %r19;
	mul.lo.s32 	%r50, %r49, %r22;
	setp.gt.s32 	%p8, %r8, %r50;
	setp.lt.s32 	%p9, %r8, 0;
	or.pred  	%p10, %p8, %p9;
	@%p10 bra 	$L__BB0_14;
	shl.b32 	%r51, %r7, 1;
	cvta.to.global.u64 	%rd18, %rd5;
	mul.wide.s32 	%rd19, %r51, 4;
	add.s64 	%rd20, %rd18, %rd19;
	ld.global.u32 	%r9, [%rd20];
	ld.global.u32 	%r10, [%rd20+4];
	cvt.rn.f32.s32 	%f14, %r9;
	fma.rn.f32 	%f4, %f3, %f14, 0fBF000000;
	cvt.rn.f32.s32 	%f15, %r10;
	fma.rn.f32 	%f17, %f2, %f15, 0fBF000000;
	setp.leu.f32 	%p11, %f4, 0fBF800000;
	setp.leu.f32 	%p12, %f17, 0fBF800000;
	or.pred  	%p13, %p11, %p12;
	setp.geu.f32 	%p14, %f4, %f14;
	or.pred  	%p15, %p14, %p13;
	setp.geu.f32 	%p16, %f17, %f15;
	or.pred  	%p17, %p15, %p16;
	@%p17 bra 	$L__BB0_14;
	mul.lo.s32 	%r52, %r6, %r22;
	cvt.s64.s32 	%rd21, %r52;
	cvt.s64.s32 	%rd22, %r2;
	add.s64 	%rd23, %rd21, %rd22;
	cvta.to.global.u64 	%rd24, %rd4;
	shl.b64 	%rd25, %rd23, 2;
	add.s64 	%rd3, %rd24, %rd25;
	cvt.rmi.f32.f32 	%f19, %f4;
	cvt.rzi.s32.f32 	%r11, %f19;
	cvt.rmi.f32.f32 	%f20, %f17;
	cvt.rzi.s32.f32 	%r53, %f20;
	mul.lo.s32 	%r54, %r10, %r22;
	mul.lo.s32 	%r13, %r11, %r54;
	add.s32 	%r14, %r13, %r54;
	mul.lo.s32 	%r15, %r53, %r22;
	add.s32 	%r16, %r15, %r22;
	or.b32  	%r55, %r11, %r53;
	setp.lt.s32 	%p18, %r55, 0;
	mov.f32 	%f41, 0f00000000;
	@%p18 bra 	$L__BB0_7;
	add.s32 	%r56, %r13, %r8;
	add.s32 	%r57, %r56, %r15;
	mul.wide.s32 	%rd26, %r57, 4;
	add.s64 	%rd27, %rd1, %rd26;
	ld.global.f32 	%f41, [%rd27];
$L__BB0_7:
	setp.lt.s32 	%p19, %r11, 0;
	add.s32 	%r17, %r10, -1;
	setp.ge.s32 	%p20, %r53, %r17;
	mov.f32 	%f42, 0f00000000;
	or.pred  	%p21, %p19, %p20;
	@%p21 bra 	$L__BB0_9;
	add.s32 	%r58, %r13, %r8;
	add.s32 	%r59, %r58, %r16;
	mul.wide.s32 	%rd28, %r59, 4;
	add.s64 	%rd29, %rd1, %rd28;
	ld.global.f32 	%f42, [%rd29];
$L__BB0_9:
	setp.lt.s32 	%p22, %r53, 0;
	add.s32 	%r18, %r9, -1;
	setp.ge.s32 	%p23, %r11, %r18;
	mov.f32 	%f43, 0f00000000;
	or.pred  	%p24, %p23, %p22;
	@%p24 bra 	$L__BB0_11;
	add.s32 	%r60, %r15, %r8;
	add.s32 	%r61, %r60, %r14;
	mul.wide.s32 	%rd30, %r61, 4;
	add.s64 	%rd31, %rd1, %rd30;
	ld.global.f32 	%f43, [%rd31];
$L__BB0_11:
	setp.ge.s32 	%p25, %r11, %r18;
	setp.ge.s32 	%p26, %r53, %r17;
	mov.f32 	%f44, 0f00000000;
	or.pred  	%p27, %p25, %p26;
	@%p27 bra 	$L__BB0_13;
	add.s32 	%r62, %r14, %r8;
	add.s32 	%r63, %r62, %r16;
	mul.wide.s32 	%rd32, %r63, 4;
	add.s64 	%rd33, %rd1, %rd32;
	ld.global.f32 	%f44, [%rd33];
$L__BB0_13:
	cvt.rn.f32.s32 	%f24, %r11;
	sub.f32 	%f25, %f4, %f24;
	cvt.rn.f32.s32 	%f26, %r53;
	sub.f32 	%f27, %f17, %f26;
	mov.f32 	%f28, 0f3F800000;
	sub.f32 	%f29, %f28, %f27;
	sub.f32 	%f30, %f28, %f25;
	mul.f32 	%f31, %f30, %f29;
	mul.f32 	%f32, %f30, %f27;
	mul.f32 	%f33, %f25, %f29;
	mul.f32 	%f34, %f25, %f27;
	mul.f32 	%f35, %f32, %f42;
	fma.rn.f32 	%f36, %f31, %f41, %f35;
	fma.rn.f32 	%f37, %f33, %f43, %f36;
	fma.rn.f32 	%f38, %f34, %f44, %f37;
	mul.f32 	%f39, %f1, %f38;
	atom.global.add.f32 	%f40, [%rd3], %f39;
$L__BB0_14:
	ret;

}


// ===== COMPILED SASS (sm_100) =====

	.target	sm_100

	.elftype	@"ET_EXEC"


//--------------------- .note.nv.tkinfo           --------------------------
	.section	.note.nv.tkinfo,"",@"SHT_NOTE"
	.sectionflags	@"SHF_NOTE_NV_TKINFO"
	.tkinfo
        /*0018*/ 	.word	0x00000002
        /*0030*/ 	.string	""
        /*0030*/ 	.string	"ptxas"
        /*0030*/ 	.string	"Cuda compilation tools, release 13.0, V13.0.88"
        /*0030*/ 	.string	"Build cuda_13.0.r13.0/compiler.36424714_0"
        /*0030*/ 	.string	"-arch sm_100 -m 64 "



//--------------------- .note.nv.cuinfo           --------------------------
	.section	.note.nv.cuinfo,"",@"SHT_NOTE"
	.sectionflags	@"SHF_NOTE_NV_CUINFO"
        /*0018*/ 	.short	0x0002
        /*001a*/ 	.short	0x0064
        /*001c*/ 	.short	0x0082
	.zero		2


//--------------------- .nv.info                  --------------------------
	.section	.nv.info,"",@"SHT_CUDA_INFO"
	.align	4


	//----- nvinfo : EIATTR_REGCOUNT
	.align		4
        /*0000*/ 	.byte	0x04, 0x2f
        /*0002*/ 	.short	(.L_1 - .L_0)
	.align		4
.L_0:
        /*0004*/ 	.word	index@(_Z36thomas_deformable_aggregation_kerneliPfPKfPKiS3_S1_S1_iiiiiiii)
        /*0008*/ 	.word	0x0000001e


	//----- nvinfo : EIATTR_FRAME_SIZE
	.align		4
.L_1:
        /*000c*/ 	.byte	0x04, 0x11
        /*000e*/ 	.short	(.L_3 - .L_2)
	.align		4
.L_2:
        /*0010*/ 	.word	index@(_Z36thomas_deformable_aggregation_kerneliPfPKfPKiS3_S1_S1_iiiiiiii)
        /*0014*/ 	.word	0x00000000


	//----- nvinfo : EIATTR_MIN_STACK_SIZE
	.align		4
.L_3:
        /*0018*/ 	.byte	0x04, 0x12
        /*001a*/ 	.short	(.L_5 - .L_4)
	.align		4
.L_4:
        /*001c*/ 	.word	index@(_Z36thomas_deformable_aggregation_kerneliPfPKfPKiS3_S1_S1_iiiiiiii)
        /*0020*/ 	.word	0x00000000
.L_5:


//--------------------- .nv.compat                --------------------------
	.section	.nv.compat,"",@"SHT_CUDA_COMPAT_INFO"
	.align	4
        /*0000*/ 	.byte	0x02, 0x09, 0x00, 0x00, 0x02, 0x02, 0x01, 0x00, 0x02, 0x05, 0x05, 0x00, 0x03, 0x07, 0x01, 0x01
        /*0010*/ 	.byte	0x02, 0x03, 0x00, 0x00, 0x02, 0x06, 0x01, 0x00, 0x04, 0x0b, 0x08, 0x00, 0x01, 0x00, 0x00, 0x00
        /*0020*/ 	.byte	0x00, 0x00, 0x00, 0x00


//--------------------- .nv.info._Z36thomas_deformable_aggregation_kerneliPfPKfPKiS3_S1_S1_iiiiiiii --------------------------
	.section	.nv.info._Z36thomas_deformable_aggregation_kerneliPfPKfPKiS3_S1_S1_iiiiiiii,"",@"SHT_CUDA_INFO"
	.sectionflags	@""
	.align	4


	//----- nvinfo : EIATTR_CUDA_API_VERSION
	.align		4
        /*0000*/ 	.byte	0x04, 0x37
        /*0002*/ 	.short	(.L_7 - .L_6)
.L_6:
        /*0004*/ 	.word	0x00000082


	//----- nvinfo : EIATTR_KPARAM_INFO
	.align		4
.L_7:
        /*0008*/ 	.byte	0x04, 0x17
        /*000a*/ 	.short	(.L_9 - .L_8)
.L_8:
        /*000c*/ 	.word	0x00000000
        /*0010*/ 	.short	0x000e
        /*0012*/ 	.short	0x0054
        /*0014*/ 	.byte	0x00, 0xf0, 0x11, 0x00


	//----- nvinfo : EIATTR_KPARAM_INFO
	.align		4
.L_9:
        /*0018*/ 	.byte	0x04, 0x17
        /*001a*/ 	.short	(.L_11 - .L_10)
.L_10:
        /*001c*/ 	.word	0x00000000
        /*0020*/ 	.short	0x000d
        /*0022*/ 	.short	0x0050
        /*0024*/ 	.byte	0x00, 0xf0, 0x11, 0x00


	//----- nvinfo : EIATTR_KPARAM_INFO
	.align		4
.L_11:
        /*0028*/ 	.byte	0x04, 0x17
        /*002a*/ 	.short	(.L_13 - .L_12)
.L_12:
        /*002c*/ 	.word	0x00000000
        /*0030*/ 	.short	0x000c
        /*0032*/ 	.short	0x004c
        /*0034*/ 	.byte	0x00, 0xf0, 0x11, 0x00


	//----- nvinfo : EIATTR_KPARAM_INFO
	.align		4
.L_13:
        /*0038*/ 	.byte	0x04, 0x17
        /*003a*/ 	.short	(.L_15 - .L_14)
.L_14:
        /*003c*/ 	.word	0x00000000
        /*0040*/ 	.short	0x000b
        /*0042*/ 	.short	0x0048
        /*0044*/ 	.byte	0x00, 0xf0, 0x11, 0x00


	//----- nvinfo : EIATTR_KPARAM_INFO
	.align		4
.L_15:
        /*0048*/ 	.byte	0x04, 0x17
        /*004a*/ 	.short	(.L_17 - .L_16)
.L_16:
        /*004c*/ 	.word	0x00000000
        /*0050*/ 	.short	0x000a
        /*0052*/ 	.short	0x0044
        /*0054*/ 	.byte	0x00, 0xf0, 0x11, 0x00


	//----- nvinfo : EIATTR_KPARAM_INFO
	.align		4
.L_17:
        /*0058*/ 	.byte	0x04, 0x17
        /*005a*/ 	.short	(.L_19 - .L_18)
.L_18:
        /*005c*/ 	.word	0x00000000
        /*0060*/ 	.short	0x0009
        /*0062*/ 	.short	0x0040
        /*0064*/ 	.byte	0x00, 0xf0, 0x11, 0x00


	//----- nvinfo : EIATTR_KPARAM_INFO
	.align		4
.L_19:
        /*0068*/ 	.byte	0x04, 0x17
        /*006a*/ 	.short	(.L_21 - .L_20)
.L_20:
        /*006c*/ 	.word	0x00000000
        /*0070*/ 	.short	0x0008
        /*0072*/ 	.short	0x003c
        /*0074*/ 	.byte	0x00, 0xf0, 0x11, 0x00


	//----- nvinfo : EIATTR_KPARAM_INFO
	.align		4
.L_21:
        /*0078*/ 	.byte	0x04, 0x17
        /*007a*/ 	.short	(.L_23 - .L_22)
.L_22:
        /*007c*/ 	.word	0x00000000
        /*0080*/ 	.short	0x0007
        /*0082*/ 	.short	0x0038
        /*0084*/ 	.byte	0x00, 0xf0, 0x11, 0x00


	//----- nvinfo : EIATTR_KPARAM_INFO
	.align		4
.L_23:
        /*0088*/ 	.byte	0x04, 0x17
        /*008a*/ 	.short	(.L_25 - .L_24)
.L_24:
        /*008c*/ 	.word	0x00000000
        /*0090*/ 	.short	0x0006
        /*0092*/ 	.short	0x0030
        /*0094*/ 	.byte	0x00, 0xf5, 0x21, 0x00


	//----- nvinfo : EIATTR_KPARAM_INFO
	.align		4
.L_25:
        /*0098*/ 	.byte	0x04, 0x17
        /*009a*/ 	.short	(.L_27 - .L_26)
.L_26:
        /*009c*/ 	.word	0x00000000
        /*00a0*/ 	.short	0x0005
        /*00a2*/ 	.short	0x0028
        /*00a4*/ 	.byte	0x00, 0xf5, 0x21, 0x00


	//----- nvinfo : EIATTR_KPARAM_INFO
	.align		4
.L_27:
        /*00a8*/ 	.byte	0x04, 0x17
        /*00aa*/ 	.short	(.L_29 - .L_28)
.L_28:
        /*00ac*/ 	.word	0x00000000
        /*00b0*/ 	.short	0x0004
        /*00b2*/ 	.short	0x0020
        /*00b4*/ 	.byte	0x00, 0xf5, 0x21, 0x00


	//----- nvinfo : EIATTR_KPARAM_INFO
	.align		4
.L_29:
        /*00b8*/ 	.byte	0x04, 0x17
        /*00ba*/ 	.short	(.L_31 - .L_30)
.L_30:
        /*00bc*/ 	.word	0x00000000
        /*00c0*/ 	.short	0x0003
        /*00c2*/ 	.short	0x0018
        /*00c4*/ 	.byte	0x00, 0xf5, 0x21, 0x00


	//----- nvinfo : EIATTR_KPARAM_INFO
	.align		4
.L_31:
        /*00c8*/ 	.byte	0x04, 0x17
        /*00ca*/ 	.short	(.L_33 - .L_32)
.L_32:
        /*00cc*/ 	.word	0x00000000
        /*00d0*/ 	.short	0x0002
        /*00d2*/ 	.short	0x0010
        /*00d4*/ 	.byte	0x00, 0xf5, 0x21, 0x00


	//----- nvinfo : EIATTR_KPARAM_INFO
	.align		4
.L_33:
        /*00d8*/ 	.byte	0x04, 0x17
        /*00da*/ 	.short	(.L_35 - .L_34)
.L_34:
        /*00dc*/ 	.word	0x00000000
        /*00e0*/ 	.short	0x0001
        /*00e2*/ 	.short	0x0008
        /*00e4*/ 	.byte	0x00, 0xf5, 0x21, 0x00


	//----- nvinfo : EIATTR_KPARAM_INFO
	.align		4
.L_35:
        /*00e8*/ 	.byte	0x04, 0x17
        /*00ea*/ 	.short	(.L_37 - .L_36)
.L_36:
        /*00ec*/ 	.word	0x00000000
        /*00f0*/ 	.short	0x0000
        /*00f2*/ 	.short	0x0000
        /*00f4*/ 	.byte	0x00, 0xf0, 0x11, 0x00


	//----- nvinfo : EIATTR_SPARSE_MMA_MASK
	.align		4
.L_37:
        /*00f8*/ 	.byte	0x03, 0x50
        /*00fa*/ 	.short	0x0000


	//----- nvinfo : EIATTR_MAXREG_COUNT
	.align		4
        /*00fc*/ 	.byte	0x03, 0x1b
        /*00fe*/ 	.short	0x00ff


	//----- nvinfo : EIATTR_MERCURY_ISA_VERSION
	.align		4
        /*0100*/ 	.byte	0x03, 0x5f
        /*0102*/ 	.short	0x0101


	//----- nvinfo : EIATTR_VRC_CTA_INIT_COUNT
	.align		4
        /*0104*/ 	.byte	0x02, 0x4a
	.zero		1
	.zero		1


	//----- nvinfo : EIATTR_EXIT_INSTR_OFFSETS
	.align		4
        /*0108*/ 	.byte	0x04, 0x1c
        /*010a*/ 	.short	(.L_39 - .L_38)


	//   ....[0]....
.L_38:
        /*010c*/ 	.word	0x00000070


	//   ....[1]....
        /*0110*/ 	.word	0x00000cb0


	//   ....[2]....
        /*0114*/ 	.word	0x00000cf0


	//   ....[3]....
        /*0118*/ 	.word	0x00000e30


	//   ....[4]....
        /*011c*/ 	.word	0x00000f10


	//   ....[5]....
        /*0120*/ 	.word	0x00001400


	//----- nvinfo : EIATTR_CBANK_PARAM_SIZE
	.align		4
.L_39:
        /*0124*/ 	.byte	0x03, 0x19
        /*0126*/ 	.short	0x0058


	//----- nvinfo : EIATTR_PARAM_CBANK
	.align		4
        /*0128*/ 	.byte	0x04, 0x0a
        /*012a*/ 	.short	(.L_41 - .L_40)
	.align		4
.L_40:
        /*012c*/ 	.word	index@(.nv.constant0._Z36thomas_deformable_aggregation_kerneliPfPKfPKiS3_S1_S1_iiiiiiii)
        /*0130*/ 	.short	0x0380
        /*0132*/ 	.short	0x0058


	//----- nvinfo : EIATTR_SW_WAR
	.align		4
.L_41:
        /*0134*/ 	.byte	0x04, 0x36
        /*0136*/ 	.short	(.L_43 - .L_42)
.L_42:
        /*0138*/ 	.word	0x00000008
.L_43:


//--------------------- .nv.callgraph             --------------------------
	.section	.nv.callgraph,"",@"SHT_CUDA_CALLGRAPH"
	.align	4
	.sectionentsize	8
	.align		4
        /*0000*/ 	.word	0x00000000
	.align		4
        /*0004*/ 	.word	0xffffffff
	.align		4
        /*0008*/ 	.word	0x00000000
	.align		4
        /*000c*/ 	.word	0xfffffffe
	.align		4
        /*0010*/ 	.word	0x00000000
	.align		4
        /*0014*/ 	.word	0xfffffffd
	.align		4
        /*0018*/ 	.word	0x00000000
	.align		4
        /*001c*/ 	.word	0xfffffffc


//--------------------- .text._Z36thomas_deformable_aggregation_kerneliPfPKfPKiS3_S1_S1_iiiiiiii --------------------------
	.section	.text._Z36thomas_deformable_aggregation_kerneliPfPKfPKiS3_S1_S1_iiiiiiii,"ax",@progbits
	.align	128
        .global         _Z36thomas_deformable_aggregation_kerneliPfPKfPKiS3_S1_S1_iiiiiiii
        .type           _Z36thomas_deformable_aggregation_kerneliPfPKfPKiS3_S1_S1_iiiiiiii,@function
        .size           _Z36thomas_deformable_aggregation_kerneliPfPKfPKiS3_S1_S1_iiiiiiii,(.L_x_1 - _Z36thomas_deformable_aggregation_kerneliPfPKfPKiS3_S1_S1_iiiiiiii)
        .other          _Z36thomas_deformable_aggregation_kerneliPfPKfPKiS3_S1_S1_iiiiiiii,@"STO_CUDA_ENTRY STV_DEFAULT"
_Z36thomas_deformable_aggregation_kerneliPfPKfPKiS3_S1_S1_iiiiiiii:
.text._Z36thomas_deformable_aggregation_kerneliPfPKfPKiS3_S1_S1_iiiiiiii:
[----:B------:R-:W-:Y:S01]  /*0000*/  LDC R1, c[0x0][0x37c] ;  /* 0x0000df00ff017b82 */ /* 0x000fe20000000800 */
[----:B------:R-:W0:Y:S07]  /*0010*/  S2R R0, SR_TID.X ;  /* 0x0000000000007919 */ /* 0x000e2e0000002100 */
[----:B------:R-:W0:Y:S01]  /*0020*/  S2UR UR4, SR_CTAID.X ;  /* 0x00000000000479c3 */ /* 0x000e220000002500 */
[----:B------:R-:W1:Y:S07]  /*0030*/  LDCU UR5, c[0x0][0x380] ;  /* 0x00007000ff0577ac */ /* 0x000e6e0008000800 */
[----:B------:R-:W0:Y:S02]  /*0040*/  LDC R7, c[0x0][0x360] ;  /* 0x0000d800ff077b82 */ /* 0x000e240000000800 */
[----:B0-----:R-:W-:-:S05]  /*0050*/  IMAD R7, R7, UR4, R0 ;  /* 0x0000000407077c24 */ /* 0x001fca000f8e0200 */
[----:B-1----:R-:W-:-:S13]  /*0060*/  ISETP.GE.AND P0, PT, R7, UR5, PT ;  /* 0x0000000507007c0c */ /* 0x002fda000bf06270 */
[----:B------:R-:W-:Y:S05]  /*0070*/  @P0 EXIT ;  /* 0x000000000000094d */ /* 0x000fea0003800000 */
[----:B------:R-:W0:Y:S01]  /*0080*/  LDC R0, c[0x0][0x3c4] ;  /* 0x0000f100ff007b82 */ /* 0x000e220000000800 */
[----:B------:R-:W-:Y:S01]  /*0090*/  IABS R10, R7 ;  /* 0x00000007000a7213 */ /* 0x000fe20000000000 */
[----:B------:R-:W1:Y:S06]  /*00a0*/  LDCU.64 UR4, c[0x0][0x358] ;  /* 0x00006b00ff0477ac */ /* 0x000e6c0008000a00 */
[----:B------:R-:W2:Y:S08]  /*00b0*/  LDC R9, c[0x0][0x3c8] ;  /* 0x0000f200ff097b82 */ /* 0x000eb00000000800 */
[----:B------:R-:W3:Y:S01]  /*00c0*/  LDC R16, c[0x0][0x3bc] ;  /* 0x0000ef00ff107b82 */ /* 0x000ee20000000800 */
[----:B0-----:R-:W-:-:S07]  /*00d0*/  IABS R17, R0 ;  /* 0x0000000000117213 */ /* 0x001fce0000000000 */
[----:B------:R-:W0:Y:S01]  /*00e0*/  LDC R19, c[0x0][0x3d4] ;  /* 0x0000f500ff137b82 */ /* 0x000e220000000800 */
[----:B------:R-:W4:Y:S01]  /*00f0*/  I2F.RP R4, R17 ;  /* 0x0000001100047306 */ /* 0x000f220000209400 */
[----:B--2---:R-:W-:-:S06]  /*0100*/  IABS R11, R9 ;  /* 0x00000009000b7213 */ /* 0x004fcc0000000000 */
[----:B------:R-:W2:Y:S01]  /*0110*/  LDC R18, c[0x0][0x3d0] ;  /* 0x0000f400ff127b82 */ /* 0x000ea20000000800 */
[----:B------:R-:W-:-:S07]  /*0120*/  LOP3.LUT R13, RZ, R9, RZ, 0x33, !PT ;  /* 0x00000009ff0d7212 */ /* 0x000fce00078e33ff */
[----:B------:R-:W5:Y:S01]  /*0130*/  LDC R20, c[0x0][0x3cc] ;  /* 0x0000f300ff147b82 */ /* 0x000f620000000800 */
[----:B----4-:R-:W4:Y:S01]  /*0140*/  MUFU.RCP R4, R4 ;  /* 0x0000000400047308 */ /* 0x010f220000001000 */
[----:B0-----:R-:W-:Y:S01]  /*0150*/  IABS R8, R19 ;  /* 0x0000001300087213 */ /* 0x001fe20000000000 */
[----:B----4-:R-:W-:-:S06]  /*0160*/  VIADD R2, R4, 0xffffffe ;  /* 0x0ffffffe04027836 */ /* 0x010fcc0000000000 */
[----:B------:R-:W0:Y:S08]  /*0170*/  I2F.RP R4, R11 ;  /* 0x0000000b00047306 */ /* 0x000e300000209400 */
[----:B------:R4:W1:Y:S08]  /*0180*/  F2I.FTZ.U32.TRUNC.NTZ R3, R2 ;  /* 0x0000000200037305 */ /* 0x000870000021f000 */
[----:B0-----:R-:W0:Y:S01]  /*0190*/  MUFU.RCP R4, R4 ;  /* 0x0000000400047308 */ /* 0x001e220000001000 */
[----:B----4-:R-:W-:-:S02]  /*01a0*/  HFMA2 R2, -RZ, RZ, 0, 0 ;  /* 0x00000000ff027431 */ /* 0x010fc400000001ff */
[----:B-1----:R-:W-:-:S04]  /*01b0*/  IMAD.MOV R6, RZ, RZ, -R3 ;  /* 0x000000ffff067224 */ /* 0x002fc800078e0a03 */
[----:B------:R-:W-:-:S04]  /*01c0*/  IMAD R5, R6, R17, RZ ;  /* 0x0000001106057224 */ /* 0x000fc800078e02ff */
[----:B------:R-:W-:-:S06]  /*01d0*/  IMAD.HI.U32 R3, R3, R5, R2 ;  /* 0x0000000503037227 */ /* 0x000fcc00078e0002 */
[----:B------:R-:W-:Y:S01]  /*01e0*/  IMAD.HI.U32 R12, R3, R10, RZ ;  /* 0x0000000a030c7227 */ /* 0x000fe200078e00ff */
[----:B0-----:R-:W-:Y:S02]  /*01f0*/  IADD3 R3, PT, PT, R4, 0xffffffe, RZ ;  /* 0x0ffffffe04037810 */ /* 0x001fe40007ffe0ff */
[----:B---3--:R-:W-:Y:S01]  /*0200*/  IABS R4, R16 ;  /* 0x0000001000047213 */ /* 0x008fe20000000000 */
[----:B------:R-:W-:-:S03]  /*0210*/  IMAD.MOV R2, RZ, RZ, -R12 ;  /* 0x000000ffff027224 */ /* 0x000fc600078e0a0c */
[----:B------:R-:W-:Y:S01]  /*0220*/  F2I.FTZ.U32.TRUNC.NTZ R3, R3 ;  /* 0x0000000300037305 */ /* 0x000fe2000021f000 */
[----:B------:R-:W-:-:S05]  /*0230*/  IMAD R2, R17, R2, R10 ;  /* 0x0000000211027224 */ /* 0x000fca00078e020a */
[----:B------:R-:W-:Y:S02]  /*0240*/  ISETP.GT.U32.AND P1, PT, R17, R2, PT ;  /* 0x000000021100720c */ /* 0x000fe40003f24070 */
[----:B------:R-:W0:Y:S11]  /*0250*/  I2F.RP R6, R4 ;  /* 0x0000000400067306 */ /* 0x000e360000209400 */
[----:B------:R-:W-:-:S02]  /*0260*/  @!P1 IMAD.IADD R2, R2, 0x1, -R17 ;  /* 0x0000000102029824 */ /* 0x000fc400078e0a11 */
[----:B------:R-:W-:Y:S01]  /*0270*/  @!P1 VIADD R12, R12, 0x1 ;  /* 0x000000010c0c9836 */ /* 0x000fe20000000000 */
[----:B------:R-:W-:Y:S01]  /*0280*/  ISETP.NE.AND P1, PT, R0, RZ, PT ;  /* 0x000000ff0000720c */ /* 0x000fe20003f25270 */
[----:B0-----:R-:W0:Y:S01]  /*0290*/  MUFU.RCP R6, R6 ;  /* 0x0000000600067308 */ /* 0x001e220000001000 */
[----:B------:R-:W-:Y:S02]  /*02a0*/  ISETP.GE.U32.AND P0, PT, R2, R17, PT ;  /* 0x000000110200720c */ /* 0x000fe40003f06070 */
[----:B------:R-:W-:-:S04]  /*02b0*/  LOP3.LUT R2, R7, R0, RZ, 0x3c, !PT ;  /* 0x0000000007027212 */ /* 0x000fc800078e3cff */
[----:B------:R-:W-:Y:S02]  /*02c0*/  ISETP.GE.AND P2, PT, R2, RZ, PT ;  /* 0x000000ff0200720c */ /* 0x000fe40003f46270 */
[----:B------:R-:W-:-:S05]  /*02d0*/  IADD3 R2, PT, PT, RZ, -R3, RZ ;  /* 0x80000003ff027210 */ /* 0x000fca0007ffe0ff */
[----:B------:R-:W-:Y:S02]  /*02e0*/  @P0 VIADD R12, R12, 0x1 ;  /* 0x000000010c0c0836 */ /* 0x000fe40000000000 */
[----:B------:R-:W-:Y:S02]  /*02f0*/  IMAD R5, R2, R11, RZ ;  /* 0x0000000b02057224 */ /* 0x000fe400078e02ff */
[----:B------:R-:W-:Y:S02]  /*0300*/  IMAD.MOV.U32 R2, RZ, RZ, RZ ;  /* 0x000000ffff027224 */ /* 0x000fe400078e00ff */
[----:B------:R-:W-:Y:S01]  /*0310*/  @!P2 IMAD.MOV R12, RZ, RZ, -R12 ;  /* 0x000000ffff0ca224 */ /* 0x000fe200078e0a0c */
[----:B------:R-:W-:Y:S01]  /*0320*/  @!P1 LOP3.LUT R12, RZ, R0, RZ, 0x33, !PT ;  /* 0x00000000ff0c9212 */ /* 0x000fe200078e33ff */
[----:B------:R-:W-:-:S03]  /*0330*/  IMAD.HI.U32 R2, R3, R5, R2 ;  /* 0x0000000503027227 */ /* 0x000fc600078e0002 */
[----:B------:R-:W-:Y:S02]  /*0340*/  IABS R14, R12 ;  /* 0x0000000c000e7213 */ /* 0x000fe40000000000 */
[----:B------:R-:W-:-:S03]  /*0350*/  LOP3.LUT R5, R12, R9, RZ, 0x3c, !PT ;  /* 0x000000090c057212 */ /* 0x000fc600078e3cff */
[----:B------:R-:W-:Y:S01]  /*0360*/  IMAD.HI.U32 R2, R2, R14, RZ ;  /* 0x0000000e02027227 */ /* 0x000fe200078e00ff */
[----:B------:R-:W-:Y:S02]  /*0370*/  ISETP.GE.AND P2, PT, R5, RZ, PT ;  /* 0x000000ff0500720c */ /* 0x000fe40003f46270 */
[----:B------:R-:W1:Y:S02]  /*0380*/  I2F.RP R5, R8 ;  /* 0x0000000800057306 */ /* 0x000e640000209400 */
[----:B------:R-:W-:-:S05]  /*0390*/  IADD3 R3, PT, PT, -R2, RZ, RZ ;  /* 0x000000ff02037210 */ /* 0x000fca0007ffe1ff */
[C---:B------:R-:W-:Y:S02]  /*03a0*/  IMAD R14, R11.reuse, R3, R14 ;  /* 0x000000030b0e7224 */ /* 0x040fe400078e020e */
[----:B0-----:R-:W-:Y:S01]  /*03b0*/  VIADD R3, R6, 0xffffffe ;  /* 0x0ffffffe06037836 */ /* 0x001fe20000000000 */
[----:B--2---:R-:W-:Y:S02]  /*03c0*/  IABS R6, R18 ;  /* 0x0000001200067213 */ /* 0x004fe40000000000 */
[----:B------:R-:W-:Y:S02]  /*03d0*/  ISETP.GT.U32.AND P1, PT, R11, R14, PT ;  /* 0x0000000e0b00720c */ /* 0x000fe40003f24070 */
[----:B------:R-:W-:Y:S08]  /*03e0*/  I2F.RP R22, R6 ;  /* 0x0000000600167306 */ /* 0x000ff00000209400 */
[----:B------:R-:W0:Y:S03]  /*03f0*/  F2I.FTZ.U32.TRUNC.NTZ R3, R3 ;  /* 0x0000000300037305 */ /* 0x000e26000021f000 */
[----:B------:R-:W-:Y:S01]  /*0400*/  @!P1 IMAD.IADD R14, R14, 0x1, -R11 ;  /* 0x000000010e0e9824 */ /* 0x000fe200078e0a0b */
[----:B------:R-:W-:-:S02]  /*0410*/  @!P1 IADD3 R2, PT, PT, R2, 0x1, RZ ;  /* 0x0000000102029810 */ /* 0x000fc40007ffe0ff */
[----:B------:R-:W-:Y:S02]  /*0420*/  ISETP.NE.AND P1, PT, R9, RZ, PT ;  /* 0x000000ff0900720c */ /* 0x000fe40003f25270 */
[----:B------:R-:W-:Y:S01]  /*0430*/  ISETP.GE.U32.AND P0, PT, R14, R11, PT ;  /* 0x0000000b0e00720c */ /* 0x000fe20003f06070 */
[----:B-1----:R-:W-:Y:S01]  /*0440*/  MUFU.RCP R5, R5 ;  /* 0x0000000500057308 */ /* 0x002fe20000001000 */
[----:B0-----:R-:W-:-:S07]  /*0450*/  IMAD.MOV R21, RZ, RZ, -R3 ;  /* 0x000000ffff157224 */ /* 0x001fce00078e0a03 */
[----:B------:R-:W0:Y:S01]  /*0460*/  MUFU.RCP R22, R22 ;  /* 0x0000001600167308 */ /* 0x000e220000001000 */
[----:B------:R-:W-:-:S03]  /*0470*/  IMAD R21, R21, R4, RZ ;  /* 0x0000000415157224 */ /* 0x000fc600078e02ff */
[----:B------:R-:W-:-:S05]  /*0480*/  @P0 VIADD R2, R2, 0x1 ;  /* 0x0000000102020836 */ /* 0x000fca0000000000 */
[----:B------:R-:W-:-:S04]  /*0490*/  @!P2 IADD3 R2, PT, PT, -R2, RZ, RZ ;  /* 0x000000ff0202a210 */ /* 0x000fc80007ffe1ff */
[----:B------:R-:W-:Y:S01]  /*04a0*/  SEL R15, R13, R2, !P1 ;  /* 0x000000020d0f7207 */ /* 0x000fe20004800000 */
[----:B------:R-:W-:-:S03]  /*04b0*/  IMAD.MOV.U32 R2, RZ, RZ, RZ ;  /* 0x000000ffff027224 */ /* 0x000fc600078e00ff */
[----:B------:R-:W-:Y:S01]  /*04c0*/  IABS R23, R15 ;  /* 0x0000000f00177213 */ /* 0x000fe20000000000 */
[----:B------:R-:W-:-:S04]  /*04d0*/  IMAD.HI.U32 R2, R3, R21, R2 ;  /* 0x0000001503027227 */ /* 0x000fc800078e0002 */
[----:B0-----:R-:W-:Y:S01]  /*04e0*/  VIADD R24, R22, 0xffffffe ;  /* 0x0ffffffe16187836 */ /* 0x001fe20000000000 */
[----:B-----5:R-:W-:Y:S01]  /*04f0*/  IABS R22, R20 ;  /* 0x0000001400167213 */ /* 0x020fe20000000000 */
[----:B------:R-:W-:-:S04]  /*0500*/  IMAD.HI.U32 R21, R2, R23, RZ ;  /* 0x0000001702157227 */ /* 0x000fc800078e00ff */
[----:B------:R-:W-:-:S04]  /*0510*/  IMAD.MOV R2, RZ, RZ, -R21 ;  /* 0x000000ffff027224 */ /* 0x000fc800078e0a15 */
[C---:B------:R-:W-:Y:S01]  /*0520*/  IMAD R23, R4.reuse, R2, R23 ;  /* 0x0000000204177224 */ /* 0x040fe200078e0217 */
[----:B------:R-:W-:Y:S02]  /*0530*/  IADD3 R2, PT, PT, R5, 0xffffffe, RZ ;  /* 0x0ffffffe05027810 */ /* 0x000fe40007ffe0ff */
[----:B------:R-:W-:Y:S02]  /*0540*/  F2I.FTZ.U32.TRUNC.NTZ R5, R24 ;  /* 0x0000001800057305 */ /* 0x000fe4000021f000 */
[----:B------:R-:W-:-:S06]  /*0550*/  ISETP.GT.U32.AND P2, PT, R4, R23, PT ;  /* 0x000000170400720c */ /* 0x000fcc0003f44070 */
[----:B------:R0:W1:Y:S07]  /*0560*/  F2I.FTZ.U32.TRUNC.NTZ R3, R2 ;  /* 0x0000000200037305 */ /* 0x00006e000021f000 */
[----:B------:R-:W-:Y:S01]  /*0570*/  @!P2 IMAD.IADD R23, R23, 0x1, -R4 ;  /* 0x000000011717a824 */ /* 0x000fe200078e0a04 */
[----:B------:R-:W2:Y:S01]  /*0580*/  I2F.RP R24, R22 ;  /* 0x0000001600187306 */ /* 0x000ea20000209400 */
[----:B0-----:R-:W-:Y:S01]  /*0590*/  MOV R2, RZ ;  /* 0x000000ff00027202 */ /* 0x001fe20000000f00 */
[----:B------:R-:W-:Y:S01]  /*05a0*/  @!P2 VIADD R21, R21, 0x1 ;  /* 0x000000011515a836 */ /* 0x000fe20000000000 */
[----:B------:R-:W-:-:S02]  /*05b0*/  ISETP.NE.AND P2, PT, R16, RZ, PT ;  /* 0x000000ff1000720c */ /* 0x000fc40003f45270 */
[----:B------:R-:W-:Y:S02]  /*05c0*/  ISETP.GE.U32.AND P0, PT, R23, R4, PT ;  /* 0x000000041700720c */ /* 0x000fe40003f06070 */
[----:B-1----:R-:W-:Y:S02]  /*05d0*/  IADD3 R23, PT, PT, RZ, -R3, RZ ;  /* 0x80000003ff177210 */ /* 0x002fe40007ffe0ff */
[----:B------:R-:W-:-:S03]  /*05e0*/  LOP3.LUT R4, R15, R16, RZ, 0x3c, !PT ;  /* 0x000000100f047212 */ /* 0x000fc600078e3cff */
[----:B------:R-:W-:Y:S01]  /*05f0*/  IMAD R23, R23, R8, RZ ;  /* 0x0000000817177224 */ /* 0x000fe200078e02ff */
[----:B------:R-:W-:Y:S01]  /*0600*/  ISETP.GE.AND P3, PT, R4, RZ, PT ;  /* 0x000000ff0400720c */ /* 0x000fe20003f66270 */
[----:B------:R-:W-:Y:S01]  /*0610*/  IMAD.MOV R4, RZ, RZ, -R5 ;  /* 0x000000ffff047224 */ /* 0x000fe200078e0a05 */
[----:B--2---:R-:W0:Y:S01]  /*0620*/  MUFU.RCP R24, R24 ;  /* 0x0000001800187308 */ /* 0x004e220000001000 */
[----:B------:R-:W-:-:S04]  /*0630*/  IMAD.HI.U32 R2, R3, R23, R2 ;  /* 0x0000001703027227 */ /* 0x000fc800078e0002 */
[----:B------:R-:W-:Y:S02]  /*0640*/  IMAD.MOV.U32 R3, RZ, RZ, R4 ;  /* 0x000000ffff037224 */ /* 0x000fe400078e0004 */
[----:B------:R-:W-:Y:S02]  /*0650*/  @P0 VIADD R21, R21, 0x1 ;  /* 0x0000000115150836 */ /* 0x000fe40000000000 */
[----:B------:R-:W-:Y:S02]  /*0660*/  IMAD R3, R3, R6, RZ ;  /* 0x0000000603037224 */ /* 0x000fe400078e02ff */
[----:B------:R-:W-:Y:S01]  /*0670*/  IMAD.MOV.U32 R4, RZ, RZ, RZ ;  /* 0x000000ffff047224 */ /* 0x000fe200078e00ff */
[----:B------:R-:W-:Y:S01]  /*0680*/  @!P3 IADD3 R21, PT, PT, -R21, RZ, RZ ;  /* 0x000000ff1515b210 */ /* 0x000fe20007ffe1ff */
[----:B------:R-:W-:Y:S01]  /*0690*/  IMAD.HI.U32 R2, R2, R17, RZ ;  /* 0x0000001102027227 */ /* 0x000fe200078e00ff */
[----:B------:R-:W-:Y:S02]  /*06a0*/  @!P2 LOP3.LUT R21, RZ, R16, RZ, 0x33, !PT ;  /* 0x00000010ff15a212 */ /* 0x000fe400078e33ff */
[----:B------:R-:W-:Y:S01]  /*06b0*/  ISETP.NE.AND P2, PT, R19, RZ, PT ;  /* 0x000000ff1300720c */ /* 0x000fe20003f45270 */
[----:B------:R-:W-:Y:S01]  /*06c0*/  IMAD.HI.U32 R4, R5, R3, R4 ;  /* 0x0000000305047227 */ /* 0x000fe200078e0004 */
[----:B------:R-:W-:-:S03]  /*06d0*/  IABS R23, R21 ;  /* 0x0000001500177213 */ /* 0x000fc60000000000 */
[----:B------:R-:W-:Y:S01]  /*06e0*/  IMAD.MOV R3, RZ, RZ, -R2 ;  /* 0x000000ffff037224 */ /* 0x000fe200078e0a02 */
[----:B------:R-:W-:-:S03]  /*06f0*/  MOV R5, R23 ;  /* 0x0000001700057202 */ /* 0x000fc60000000f00 */
[----:B------:R-:W-:Y:S02]  /*0700*/  IMAD R17, R8, R3, R17 ;  /* 0x0000000308117224 */ /* 0x000fe400078e0211 */
[----:B------:R-:W-:Y:S01]  /*0710*/  IMAD.HI.U32 R23, R4, R5, RZ ;  /* 0x0000000504177227 */ /* 0x000fe200078e00ff */
[----:B------:R-:W-:Y:S02]  /*0720*/  LOP3.LUT R4, R21, R18, RZ, 0x3c, !PT ;  /* 0x0000001215047212 */ /* 0x000fe400078e3cff */
[----:B------:R-:W-:Y:S01]  /*0730*/  ISETP.GT.U32.AND P0, PT, R8, R17, PT ;  /* 0x000000110800720c */ /* 0x000fe20003f04070 */
[----:B------:R-:W-:-:S04]  /*0740*/  IMAD.MOV R3, RZ, RZ, -R23 ;  /* 0x000000ffff037224 */ /* 0x000fc800078e0a17 */
[----:B------:R-:W-:Y:S01]  /*0750*/  IMAD R5, R6, R3, R5 ;  /* 0x0000000306057224 */ /* 0x000fe200078e0205 */
[----:B------:R-:W-:-:S04]  /*0760*/  LOP3.LUT R3, R0, R19, RZ, 0x3c, !PT ;  /* 0x0000001300037212 */ /* 0x000fc800078e3cff */
[----:B------:R-:W-:Y:S02]  /*0770*/  ISETP.GT.U32.AND P4, PT, R6, R5, PT ;  /* 0x000000050600720c */ /* 0x000fe40003f84070 */
[----:B------:R-:W-:Y:S01]  /*0780*/  ISETP.GE.AND P3, PT, R3, RZ, PT ;  /* 0x000000ff0300720c */ /* 0x000fe20003f66270 */
[----:B------:R-:W-:Y:S02]  /*0790*/  @!P0 IMAD.IADD R17, R17, 0x1, -R8 ;  /* 0x0000000111118824 */ /* 0x000fe400078e0a08 */
[----:B------:R-:W-:-:S03]  /*07a0*/  @!P0 VIADD R2, R2, 0x1 ;  /* 0x0000000102028836 */ /* 0x000fc60000000000 */
[----:B------:R-:W-:Y:S02]  /*07b0*/  ISETP.GE.U32.AND P5, PT, R17, R8, PT ;  /* 0x000000081100720c */ /* 0x000fe40003fa6070 */
[----:B0-----:R-:W-:Y:S01]  /*07c0*/  IADD3 R8, PT, PT, R24, 0xffffffe, RZ ;  /* 0x0ffffffe18087810 */ /* 0x001fe20007ffe0ff */
[----:B------:R-:W0:Y:S02]  /*07d0*/  LDC R17, c[0x0][0x3b8] ;  /* 0x0000ee00ff117b82 */ /* 0x000e240000000800 */
[----:B------:R-:W-:Y:S01]  /*07e0*/  @!P4 IMAD.IADD R5, R5, 0x1, -R6 ;  /* 0x000000010505c824 */ /* 0x000fe200078e0a06 */
[----:B------:R-:W1:Y:S01]  /*07f0*/  F2I.FTZ.U32.TRUNC.NTZ R3, R8 ;  /* 0x0000000800037305 */ /* 0x000e62000021f000 */
[----:B------:R-:W-:-:S03]  /*0800*/  @!P4 VIADD R23, R23, 0x1 ;  /* 0x000000011717c836 */ /* 0x000fc60000000000 */
[----:B------:R-:W-:-:S03]  /*0810*/  ISETP.GE.U32.AND P0, PT, R5, R6, PT ;  /* 0x000000060500720c */ /* 0x000fc60003f06070 */
[----:B------:R-:W-:Y:S02]  /*0820*/  @P5 IADD3 R2, PT, PT, R2, 0x1, RZ ;  /* 0x0000000102025810 */ /* 0x000fe40007ffe0ff */
[----:B------:R-:W-:-:S03]  /*0830*/  ISETP.GE.AND P5, PT, R4, RZ, PT ;  /* 0x000000ff0400720c */ /* 0x000fc60003fa6270 */
[----:B------:R-:W-:Y:S02]  /*0840*/  IMAD.MOV.U32 R6, RZ, RZ, R2 ;  /* 0x000000ffff067224 */ /* 0x000fe400078e0002 */
[----:B------:R-:W-:Y:S02]  /*0850*/  IMAD.MOV.U32 R2, RZ, RZ, RZ ;  /* 0x000000ffff027224 */ /* 0x000fe400078e00ff */
[--C-:B-1----:R-:W-:Y:S01]  /*0860*/  IMAD.MOV R5, RZ, RZ, -R3.reuse ;  /* 0x000000ffff057224 */ /* 0x102fe200078e0a03 */
[----:B------:R-:W-:Y:S01]  /*0870*/  @!P3 IADD3 R6, PT, PT, -R6, RZ, RZ ;  /* 0x000000ff0606b210 */ /* 0x000fe20007ffe1ff */
[----:B------:R-:W-:Y:S01]  /*0880*/  @P0 VIADD R23, R23, 0x1 ;  /* 0x0000000117170836 */ /* 0x000fe20000000000 */
[----:B------:R-:W-:Y:S01]  /*0890*/  ISETP.NE.AND P3, PT, R18, RZ, PT ;  /* 0x000000ff1200720c */ /* 0x000fe20003f65270 */
[----:B------:R-:W-:Y:S01]  /*08a0*/  IMAD R5, R5, R22, RZ ;  /* 0x0000001605057224 */ /* 0x000fe200078e02ff */
[----:B------:R-:W-:Y:S02]  /*08b0*/  @!P2 LOP3.LUT R6, RZ, R19, RZ, 0x33, !PT ;  /* 0x00000013ff06a212 */ /* 0x000fe400078e33ff */
[----:B------:R-:W-:Y:S01]  /*08c0*/  @!P5 IADD3 R23, PT, PT, -R23, RZ, RZ ;  /* 0x000000ff1717d210 */ /* 0x000fe20007ffe1ff */
[----:B------:R-:W-:Y:S01]  /*08d0*/  IMAD.HI.U32 R2, R3, R5, R2 ;  /* 0x0000000503027227 */ /* 0x000fe200078e0002 */
[----:B------:R-:W-:-:S02]  /*08e0*/  IABS R8, R6 ;  /* 0x0000000600087213 */ /* 0x000fc40000000000 */
[----:B0-----:R-:W-:Y:S02]  /*08f0*/  IABS R24, R17 ;  /* 0x0000001100187213 */ /* 0x001fe40000000000 */
[----:B------:R-:W0:Y:S03]  /*0900*/  I2F.RP R19, R8 ;  /* 0x0000000800137306 */ /* 0x000e260000209400 */
[----:B------:R-:W-:-:S04]  /*0910*/  @!P3 LOP3.LUT R23, RZ, R18, RZ, 0x33, !PT ;  /* 0x00000012ff17b212 */ /* 0x000fc800078e33ff */
[----:B------:R-:W-:Y:S01]  /*0920*/  IABS R5, R23 ;  /* 0x0000001700057213 */ /* 0x000fe20000000000 */
[----:B------:R-:W1:Y:S01]  /*0930*/  I2F.RP R25, R24 ;  /* 0x0000001800197306 */ /* 0x000e620000209400 */
[----:B------:R-:W-:-:S03]  /*0940*/  LOP3.LUT R4, R23, R20, RZ, 0x3c, !PT ;  /* 0x0000001417047212 */ /* 0x000fc600078e3cff */
[----:B------:R-:W-:Y:S01]  /*0950*/  IMAD.HI.U32 R2, R2, R5, RZ ;  /* 0x0000000502027227 */ /* 0x000fe200078e00ff */
[----:B------:R-:W-:-:S03]  /*0960*/  ISETP.GE.AND P3, PT, R4, RZ, PT ;  /* 0x000000ff0400720c */ /* 0x000fc60003f66270 */
[----:B------:R-:W-:Y:S01]  /*0970*/  IMAD.MOV R3, RZ, RZ, -R2 ;  /* 0x000000ffff037224 */ /* 0x000fe200078e0a02 */
[----:B0-----:R-:W0:Y:S01]  /*0980*/  MUFU.RCP R19, R19 ;  /* 0x0000001300137308 */ /* 0x001e220000001000 */
[----:B------:R-:W-:Y:S02]  /*0990*/  IMAD.MOV.U32 R4, RZ, RZ, RZ ;  /* 0x000000ffff047224 */ /* 0x000fe400078e00ff */
[----:B------:R-:W-:-:S05]  /*09a0*/  IMAD R5, R22, R3, R5 ;  /* 0x0000000316057224 */ /* 0x000fca00078e0205 */
[----:B------:R-:W-:Y:S01]  /*09b0*/  ISETP.GT.U32.AND P2, PT, R22, R5, PT ;  /* 0x000000051600720c */ /* 0x000fe20003f44070 */
[----:B-1----:R-:W1:Y:S01]  /*09c0*/  MUFU.RCP R25, R25 ;  /* 0x0000001900197308 */ /* 0x002e620000001000 */
[----:B0-----:R-:W-:-:S11]  /*09d0*/  IADD3 R3, PT, PT, R19, 0xffffffe, RZ ;  /* 0x0ffffffe13037810 */ /* 0x001fd60007ffe0ff */
[----:B------:R-:W-:Y:S01]  /*09e0*/  @!P2 IMAD.IADD R5, R5, 0x1, -R22 ;  /* 0x000000010505a824 */ /* 0x000fe200078e0a16 */
[----:B------:R-:W-:Y:S01]  /*09f0*/  @!P2 IADD3 R2, PT, PT, R2, 0x1, RZ ;  /* 0x000000010202a810 */ /* 0x000fe20007ffe0ff */
[----:B------:R-:W0:Y:S01]  /*0a00*/  F2I.FTZ.U32.TRUNC.NTZ R3, R3 ;  /* 0x0000000300037305 */ /* 0x000e22000021f000 */
[----:B------:R-:W-:Y:S02]  /*0a10*/  ISETP.NE.AND P2, PT, R20, RZ, PT ;  /* 0x000000ff1400720c */ /* 0x000fe40003f45270 */
[----:B------:R-:W-:Y:S01]  /*0a20*/  ISETP.GE.U32.AND P0, PT, R5, R22, PT ;  /* 0x000000160500720c */ /* 0x000fe20003f06070 */
[----:B-1----:R-:W-:-:S04]  /*0a30*/  VIADD R26, R25, 0xffffffe ;  /* 0x0ffffffe191a7836 */ /* 0x002fc80000000000 */
[----:B------:R-:W1:Y:S01]  /*0a40*/  F2I.FTZ.U32.TRUNC.NTZ R5, R26 ;  /* 0x0000001a00057305 */ /* 0x000e62000021f000 */
[----:B0-----:R-:W-:-:S07]  /*0a50*/  IMAD.MOV R19, RZ, RZ, -R3 ;  /* 0x000000ffff137224 */ /* 0x001fce00078e0a03 */
[----:B------:R-:W-:Y:S02]  /*0a60*/  @P0 VIADD R2, R2, 0x1 ;  /* 0x0000000102020836 */ /* 0x000fe40000000000 */
[----:B------:R-:W-:Y:S02]  /*0a70*/  IMAD R19, R19, R8, RZ ;  /* 0x0000000813137224 */ /* 0x000fe400078e02ff */
[----:B------:R-:W-:Y:S02]  /*0a80*/  IMAD.MOV.U32 R22, RZ, RZ, R2 ;  /* 0x000000ffff167224 */ /* 0x000fe400078e0002 */
[----:B------:R-:W-:Y:S01]  /*0a90*/  HFMA2 R2, -RZ, RZ, 0, 0 ;  /* 0x00000000ff027431 */ /* 0x000fe200000001ff */
[----:B-1----:R-:W-:Y:S01]  /*0aa0*/  IADD3 R25, PT, PT, RZ, -R5, RZ ;  /* 0x80000005ff197210 */ /* 0x002fe20007ffe0ff */
[----:B------:R-:W-:Y:S01]  /*0ab0*/  @!P3 IMAD.MOV R22, RZ, RZ, -R22 ;  /* 0x000000ffff16b224 */ /* 0x000fe200078e0a16 */
[----:B------:R-:W-:-:S04]  /*0ac0*/  @!P2 LOP3.LUT R22, RZ, R20, RZ, 0x33, !PT ;  /* 0x00000014ff16a212 */ /* 0x000fc800078e33ff */
[----:B------:R-:W-:Y:S01]  /*0ad0*/  ISETP.GE.AND P3, PT, R22, RZ, PT ;  /* 0x000000ff1600720c */ /* 0x000fe20003f66270 */
[----:B------:R-:W-:-:S04]  /*0ae0*/  IMAD.HI.U32 R19, R3, R19, R2 ;  /* 0x0000001303137227 */ /* 0x000fc800078e0002 */
[----:B------:R-:W-:Y:S01]  /*0af0*/  IMAD R3, R25, R24, RZ ;  /* 0x0000001819037224 */ /* 0x000fe200078e02ff */
[----:B------:R-:W-:Y:S02]  /*0b00*/  IABS R25, R22 ;  /* 0x0000001600197213 */ /* 0x000fe40000000000 */
[----:B------:R-:W-:Y:S01]  /*0b10*/  IADD3 R22, PT, PT, -R22, RZ, RZ ;  /* 0x000000ff16167210 */ /* 0x000fe20007ffe1ff */
[----:B------:R-:W-:Y:S01]  /*0b20*/  IMAD.HI.U32 R4, R5, R3, R4 ;  /* 0x0000000305047227 */ /* 0x000fe200078e0004 */
[----:B------:R-:W-:Y:S01]  /*0b30*/  IADD3 R5, PT, PT, -R23, RZ, RZ ;  /* 0x000000ff17057210 */ /* 0x000fe20007ffe1ff */
[----:B------:R-:W0:Y:S02]  /*0b40*/  LDC.64 R2, c[0x0][0x3a8] ;  /* 0x0000ea00ff027b82 */ /* 0x000e240000000a00 */
[----:B------:R-:W-:Y:S02]  /*0b50*/  IMAD R22, R20, R22, R23 ;  /* 0x0000001614167224 */ /* 0x000fe400078e0217 */
[----:B------:R-:W-:-:S04]  /*0b60*/  IMAD.HI.U32 R4, R4, R25, RZ ;  /* 0x0000001904047227 */ /* 0x000fc800078e00ff */
[----:B------:R-:W-:-:S04]  /*0b70*/  IMAD.MOV R4, RZ, RZ, -R4 ;  /* 0x000000ffff047224 */ /* 0x000fc800078e0a04 */
[----:B------:R-:W-:Y:S02]  /*0b80*/  IMAD R25, R24, R4, R25 ;  /* 0x0000000418197224 */ /* 0x000fe400078e0219 */
[--C-:B------:R-:W-:Y:S02]  /*0b90*/  IMAD.MOV R4, RZ, RZ, -R21.reuse ;  /* 0x000000ffff047224 */ /* 0x100fe400078e0a15 */
[----:B------:R-:W-:Y:S01]  /*0ba0*/  IMAD R21, R18, R5, R21 ;  /* 0x0000000512157224 */ /* 0x000fe200078e0215 */
[----:B------:R-:W-:Y:S01]  /*0bb0*/  ISETP.GT.U32.AND P0, PT, R24, R25, PT ;  /* 0x000000191800720c */ /* 0x000fe20003f04070 */
[----:B------:R-:W-:-:S12]  /*0bc0*/  IMAD R15, R16, R4, R15 ;  /* 0x00000004100f7224 */ /* 0x000fd800078e020f */
[----:B------:R-:W-:Y:S02]  /*0bd0*/  @!P0 IADD3 R25, PT, PT, R25, -R24, RZ ;  /* 0x8000001819198210 */ /* 0x000fe40007ffe0ff */
[----:B------:R-:W-:Y:S02]  /*0be0*/  ISETP.NE.AND P0, PT, R17, RZ, PT ;  /* 0x000000ff1100720c */ /* 0x000fe40003f05270 */
[----:B------:R-:W-:-:S13]  /*0bf0*/  ISETP.GT.U32.AND P2, PT, R24, R25, PT ;  /* 0x000000191800720c */ /* 0x000fda0003f44070 */
[----:B------:R-:W-:-:S04]  /*0c00*/  @!P2 IMAD.IADD R25, R25, 0x1, -R24 ;  /* 0x000000011919a824 */ /* 0x000fc800078e0a18 */
[----:B------:R-:W-:Y:S01]  /*0c10*/  @!P3 IMAD.MOV R25, RZ, RZ, -R25 ;  /* 0x000000ffff19b224 */ /* 0x000fe200078e0a19 */
[----:B------:R-:W-:-:S05]  /*0c20*/  @!P0 LOP3.LUT R25, RZ, R17, RZ, 0x33, !PT ;  /* 0x00000011ff198212 */ /* 0x000fca00078e33ff */
[----:B------:R-:W-:-:S04]  /*0c30*/  IMAD R5, R25, R20, R22 ;  /* 0x0000001419057224 */ /* 0x000fc800078e0216 */
[----:B------:R-:W-:-:S04]  /*0c40*/  IMAD R18, R5, R18, R21 ;  /* 0x0000001205127224 */ /* 0x000fc800078e0215 */
[----:B------:R-:W-:-:S05]  /*0c50*/  IMAD R18, R18, R16, R15 ;  /* 0x0000001012127224 */ /* 0x000fca00078e020f */
[----:B------:R-:W-:-:S05]  /*0c60*/  SHF.L.U32 R21, R18, 0x1, RZ ;  /* 0x0000000112157819 */ /* 0x000fca00000006ff */
[----:B0-----:R-:W-:-:S05]  /*0c70*/  IMAD.WIDE R2, R21, 0x4, R2 ;  /* 0x0000000415027825 */ /* 0x001fca00078e0202 */
[----:B------:R-:W2:Y:S02]  /*0c80*/  LDG.E R16, desc[UR4][R2.64] ;  /* 0x0000000402107981 */ /* 0x000ea4000c1e1900 */
[----:B--2---:R-:W-:-:S04]  /*0c90*/  FSETP.GE.AND P0, PT, R16, 1, PT ;  /* 0x3f8000001000780b */ /* 0x004fc80003f06000 */
[----:B------:R-:W-:-:S13]  /*0ca0*/  FSETP.LE.OR P0, PT, R16, RZ, P0 ;  /* 0x000000ff1000720b */ /* 0x000fda0000703400 */
[----:B------:R-:W-:Y:S05]  /*0cb0*/  @P0 EXIT ;  /* 0x000000000000094d */ /* 0x000fea0003800000 */
[----:B------:R-:W2:Y:S02]  /*0cc0*/  LDG.E R18, desc[UR4][R2.64+0x4] ;  /* 0x0000040402127981 */ /* 0x000ea4000c1e1900 */
[----:B--2---:R-:W-:-:S04]  /*0cd0*/  FSETP.GE.AND P0, PT, R18, 1, PT ;  /* 0x3f8000001200780b */ /* 0x004fc80003f06000 */
[----:B------:R-:W-:-:S13]  /*0ce0*/  FSETP.LE.OR P0, PT, R18, RZ, P0 ;  /* 0x000000ff1200720b */ /* 0x000fda0000703400 */
[----:B------:R-:W-:Y:S05]  /*0cf0*/  @P0 EXIT ;  /* 0x000000000000094d */ /* 0x000fea0003800000 */
[----:B------:R-:W-:Y:S01]  /*0d00*/  ISETP.GE.AND P2, PT, R12, RZ, PT ;  /* 0x000000ff0c00720c */ /* 0x000fe20003f46270 */
[----:B------:R-:W0:Y:S01]  /*0d10*/  LDC.64 R2, c[0x0][0x3a0] ;  /* 0x0000e800ff027b82 */ /* 0x000e220000000a00 */
[-C--:B------:R-:W-:Y:S01]  /*0d20*/  ISETP.GT.U32.AND P0, PT, R11, R14.reuse, PT ;  /* 0x0000000e0b00720c */ /* 0x080fe20003f04070 */
[----:B------:R-:W-:Y:S01]  /*0d30*/  IMAD.IADD R11, R14, 0x1, -R11 ;  /* 0x000000010e0b7824 */ /* 0x000fe200078e0a0b */
[----:B------:R-:W1:Y:S04]  /*0d40*/  LDCU UR6, c[0x0][0x3c0] ;  /* 0x00007800ff0677ac */ /* 0x000e680008000800 */
[----:B------:R-:W-:-:S05]  /*0d50*/  SEL R14, R11, R14, !P0 ;  /* 0x0000000e0b0e7207 */ /* 0x000fca0004000000 */
[----:B------:R-:W-:-:S04]  /*0d60*/  @!P2 IADD3 R14, PT, PT, -R14, RZ, RZ ;  /* 0x000000ff0e0ea210 */ /* 0x000fc80007ffe1ff */
[----:B------:R-:W-:-:S05]  /*0d70*/  SEL R14, R13, R14, !P1 ;  /* 0x0000000e0d0e7207 */ /* 0x000fca0004800000 */
[----:B------:R-:W-:-:S04]  /*0d80*/  IMAD R9, R15, R9, R14 ;  /* 0x000000090f097224 */ /* 0x000fc800078e020e */
[----:B0-----:R-:W-:-:S06]  /*0d90*/  IMAD.WIDE R2, R9, 0x4, R2 ;  /* 0x0000000409027825 */ /* 0x001fcc00078e0202 */
[----:B------:R-:W2:Y:S01]  /*0da0*/  LDG.E R2, desc[UR4][R2.64] ;  /* 0x0000000402027981 */ /* 0x000ea2000c1e1900 */
[----:B------:R-:W-:Y:S02]  /*0db0*/  IMAD.MOV R21, RZ, RZ, -R12 ;  /* 0x000000ffff157224 */ /* 0x000fe400078e0a0c */
[----:B-1----:R-:W-:Y:S02]  /*0dc0*/  IMAD R17, R17, UR6, RZ ;  /* 0x0000000611117c24 */ /* 0x002fe4000f8e02ff */
[----:B------:R-:W-:Y:S02]  /*0dd0*/  IMAD R21, R0, R21, R7 ;  /* 0x0000001500157224 */ /* 0x000fe400078e0207 */
[----:B------:R-:W-:Y:S02]  /*0de0*/  IMAD R17, R17, R0, RZ ;  /* 0x0000000011117224 */ /* 0x000fe400078e02ff */
[----:B--2---:R-:W-:-:S04]  /*0df0*/  IMAD R20, R25, UR6, R2 ;  /* 0x0000000619147c24 */ /* 0x004fc8000f8e0202 */
[----:B------:R-:W-:-:S05]  /*0e00*/  IMAD R20, R20, R0, R21 ;  /* 0x0000000014147224 */ /* 0x000fca00078e0215 */
[----:B------:R-:W-:-:S04]  /*0e10*/  ISETP.GE.AND P0, PT, R20, RZ, PT ;  /* 0x000000ff1400720c */ /* 0x000fc80003f06270 */
[----:B------:R-:W-:-:S13]  /*0e20*/  ISETP.GT.OR P0, PT, R20, R17, !P0 ;  /* 0x000000111400720c */ /* 0x000fda0004704670 */
[----:B------:R-:W-:Y:S05]  /*0e30*/  @P0 EXIT ;  /* 0x000000000000094d */ /* 0x000fea0003800000 */
[----:B------:R-:W0:Y:S01]  /*0e40*/  LDC.64 R2, c[0x0][0x398] ;  /* 0x0000e600ff027b82 */ /* 0x000e220000000a00 */
[----:B------:R-:W-:-:S05]  /*0e50*/  SHF.L.U32 R9, R9, 0x1, RZ ;  /* 0x0000000109097819 */ /* 0x000fca00000006ff */
[----:B0-----:R-:W-:-:S05]  /*0e60*/  IMAD.WIDE R2, R9, 0x4, R2 ;  /* 0x0000000409027825 */ /* 0x001fca00078e0202 */
[----:B------:R-:W2:Y:S04]  /*0e70*/  LDG.E R9, desc[UR4][R2.64+0x4] ;  /* 0x0000040402097981 */ /* 0x000ea8000c1e1900 */
[----:B------:R-:W3:Y:S01]  /*0e80*/  LDG.E R12, desc[UR4][R2.64] ;  /* 0x00000004020c7981 */ /* 0x000ee2000c1e1900 */
[----:B--2---:R-:W-:Y:S02]  /*0e90*/  I2FP.F32.S32 R13, R9 ;  /* 0x00000009000d7245 */ /* 0x004fe40000201400 */
[----:B---3--:R-:W-:-:S03]  /*0ea0*/  I2FP.F32.S32 R11, R12 ;  /* 0x0000000c000b7245 */ /* 0x008fc60000201400 */
[----:B------:R-:W-:Y:S02]  /*0eb0*/  FFMA R16, R16, R13, -0.5 ;  /* 0xbf00000010107423 */ /* 0x000fe4000000000d */
[----:B------:R-:W-:-:S03]  /*0ec0*/  FFMA R18, R18, R11, -0.5 ;  /* 0xbf00000012127423 */ /* 0x000fc6000000000b */
[----:B------:R-:W-:-:S04]  /*0ed0*/  FSETP.GT.AND P0, PT, R16, -1, PT ;  /* 0xbf8000001000780b */ /* 0x000fc80003f04000 */
[----:B------:R-:W-:-:S04]  /*0ee0*/  FSETP.LEU.OR P0, PT, R18, -1, !P0 ;  /* 0xbf8000001200780b */ /* 0x000fc8000470b400 */
[----:B------:R-:W-:-:S04]  /*0ef0*/  FSETP.GEU.OR P0, PT, R18, R11, P0 ;  /* 0x0000000b1200720b */ /* 0x000fc8000070e400 */
[----:B------:R-:W-:-:S13]  /*0f00*/  FSETP.GEU.OR P0, PT, R16, R13, P0 ;  /* 0x0000000d1000720b */ /* 0x000fda000070e400 */
[----:B------:R-:W-:Y:S05]  /*0f10*/  @P0 EXIT ;  /* 0x000000000000094d */ /* 0x000fea0003800000 */
[----:B------:R-:W0:Y:S01]  /*0f20*/  F2I.FLOOR.NTZ R17, R16 ;  /* 0x0000001000117305 */ /* 0x000e220000207100 */
[----:B------:R-:W-:Y:S01]  /*0f30*/  VIADD R2, R9, 0xffffffff ;  /* 0xffffffff09027836 */ /* 0x000fe20000000000 */
[----:B------:R-:W-:Y:S01]  /*0f40*/  IABS R3, R6 ;  /* 0x0000000600037213 */ /* 0x000fe20000000000 */
[----:B------:R-:W-:Y:S01]  /*0f50*/  IMAD.HI.U32 R19, R19, R10, RZ ;  /* 0x0000000a13137227 */ /* 0x000fe200078e00ff */
[----:B------:R-:W-:Y:S01]  /*0f60*/  LOP3.LUT R7, R7, R6, RZ, 0x3c, !PT ;  /* 0x0000000607077212 */ /* 0x000fe200078e3cff */
[----:B------:R-:W1:Y:S01]  /*0f70*/  LDCU.64 UR6, c[0x0][0x388] ;  /* 0x00007100ff0677ac */ /* 0x000e620008000a00 */
[----:B------:R-:W-:Y:S01]  /*0f80*/  IADD3 R11, PT, PT, RZ, -R3, RZ ;  /* 0x80000003ff0b7210 */ /* 0x000fe20007ffe0ff */
[----:B------:R-:W-:Y:S01]  /*0f90*/  VIADD R3, R12, 0xffffffff ;  /* 0xffffffff0c037836 */ /* 0x000fe20000000000 */
[----:B------:R-:W2:Y:S01]  /*0fa0*/  F2I.FLOOR.NTZ R4, R18 ;  /* 0x0000001200047305 */ /* 0x000ea20000207100 */
[----:B------:R-:W-:Y:S01]  /*0fb0*/  IMAD R15, R9, R0, RZ ;  /* 0x00000000090f7224 */ /* 0x000fe200078e02ff */
[----:B------:R-:W-:Y:S01]  /*0fc0*/  ISETP.GE.AND P5, PT, R7, RZ, PT ;  /* 0x000000ff0700720c */ /* 0x000fe20003fa6270 */
[----:B------:R-:W-:Y:S01]  /*0fd0*/  IMAD R11, R19, R11, R10 ;  /* 0x0000000b130b7224 */ /* 0x000fe200078e020a */
[----:B------:R-:W-:-:S02]  /*0fe0*/  MOV R7, RZ ;  /* 0x000000ff00077202 */ /* 0x000fc40000000f00 */
[C---:B0-----:R-:W-:Y:S02]  /*0ff0*/  ISETP.GE.AND P1, PT, R17.reuse, R2, PT ;  /* 0x000000021100720c */ /* 0x041fe40003f26270 */
[----:B------:R-:W0:Y:S01]  /*1000*/  F2I.FLOOR.NTZ R23, R16 ;  /* 0x0000001000177305 */ /* 0x000e220000207100 */
[----:B------:R-:W-:Y:S02]  /*1010*/  ISETP.GT.U32.AND P4, PT, R8, R11, PT ;  /* 0x0000000b0800720c */ /* 0x000fe40003f84070 */
[----:B------:R-:W-:Y:S02]  /*1020*/  ISETP.GE.AND P0, PT, R17, RZ, PT ;  /* 0x000000ff1100720c */ /* 0x000fe40003f06270 */
[C---:B--2---:R-:W-:Y:S01]  /*1030*/  ISETP.LT.OR P3, PT, R4.reuse, RZ, P1 ;  /* 0x000000ff0400720c */ /* 0x044fe20000f61670 */
[C---:B------:R-:W-:Y:S01]  /*1040*/  IMAD R22, R4.reuse, R15, RZ ;  /* 0x0000000f04167224 */ /* 0x040fe200078e02ff */
[C---:B------:R-:W-:Y:S02]  /*1050*/  LOP3.LUT R2, R4.reuse, R17, RZ, 0xfc, !PT ;  /* 0x0000001104027212 */ /* 0x040fe400078efcff */
[-C--:B------:R-:W-:Y:S01]  /*1060*/  ISETP.GE.OR P0, PT, R4, R3.reuse, !P0 ;  /* 0x000000030400720c */ /* 0x080fe20004706670 */
[----:B------:R-:W-:Y:S01]  /*1070*/  IMAD.IADD R24, R15, 0x1, R22 ;  /* 0x000000010f187824 */ /* 0x000fe200078e0216 */
[----:B------:R-:W-:Y:S01]  /*1080*/  ISETP.GE.AND P2, PT, R2, RZ, PT ;  /* 0x000000ff0200720c */ /* 0x000fe20003f46270 */
[----:B------:R-:W2:Y:S01]  /*1090*/  LDC.64 R14, c[0x0][0x3b0] ;  /* 0x0000ec00ff0e7b82 */ /* 0x000ea20000000a00 */
[----:B------:R-:W-:Y:S01]  /*10a0*/  ISETP.GE.OR P1, PT, R4, R3, P1 ;  /* 0x000000030400720c */ /* 0x000fe20000f26670 */
[----:B0-----:R-:W-:Y:S01]  /*10b0*/  IMAD R23, R23, R0, R0 ;  /* 0x0000000017177224 */ /* 0x001fe200078e0200 */
[----:B------:R-:W-:Y:S01]  /*10c0*/  @!P4 IADD3 R11, PT, PT, R11, -R8, RZ ;  /* 0x800000080b0bc210 */ /* 0x000fe20007ffe0ff */
[----:B------:R-:W-:Y:S01]  /*10d0*/  @!P4 VIADD R19, R19, 0x1 ;  /* 0x000000011313c836 */ /* 0x000fe20000000000 */
[----:B------:R-:W-:-:S02]  /*10e0*/  ISETP.NE.AND P4, PT, R6, RZ, PT ;  /* 0x000000ff0600720c */ /* 0x000fc40003f85270 */
[----:B------:R-:W-:Y:S01]  /*10f0*/  ISETP.GE.U32.AND P6, PT, R11, R8, PT ;  /* 0x000000080b00720c */ /* 0x000fe20003fc6070 */
[----:B------:R-:W0:Y:S01]  /*1100*/  @!P3 LDC.64 R12, c[0x0][0x390] ;  /* 0x0000e400ff0cbb82 */ /* 0x000e220000000a00 */
[--C-:B------:R-:W-:Y:S01]  /*1110*/  @!P3 IADD3 R25, PT, PT, R23, R22, R20.reuse ;  /* 0x000000161719b210 */ /* 0x100fe20007ffe014 */
[----:B------:R-:W-:Y:S02]  /*1120*/  @!P0 IMAD R27, R17, R0, R20 ;  /* 0x00000000111b8224 */ /* 0x000fe400078e0214 */
[----:B------:R-:W-:-:S04]  /*1130*/  @P2 IADD3 R22, PT, PT, R20, R22, RZ ;  /* 0x0000001614162210 */ /* 0x000fc80007ffe0ff */
[----:B------:R-:W3:Y:S08]  /*1140*/  @P2 LDC.64 R2, c[0x0][0x390] ;  /* 0x0000e400ff022b82 */ /* 0x000ef00000000a00 */
[----:B------:R-:W4:Y:S01]  /*1150*/  @!P0 LDC.64 R8, c[0x0][0x390] ;  /* 0x0000e400ff088b82 */ /* 0x000f220000000a00 */
[----:B------:R-:W-:-:S07]  /*1160*/  @P6 VIADD R19, R19, 0x1 ;  /* 0x0000000113136836 */ /* 0x000fce0000000000 */
[----:B------:R-:W5:Y:S01]  /*1170*/  @!P1 LDC.64 R10, c[0x0][0x390] ;  /* 0x0000e400ff0a9b82 */ /* 0x000f620000000a00 */
[----:B0-----:R-:W-:-:S04]  /*1180*/  @!P3 IMAD.WIDE R12, R25, 0x4, R12 ;  /* 0x00000004190cb825 */ /* 0x001fc800078e020c */
[----:B------:R-:W-:Y:S02]  /*1190*/  @P2 IMAD R25, R17, R0, R22 ;  /* 0x0000000011192224 */ /* 0x000fe400078e0216 */
[----:B------:R-:W-:Y:S02]  /*11a0*/  HFMA2 R22, -RZ, RZ, 0, 0 ;  /* 0x00000000ff167431 */ /* 0x000fe400000001ff */
[----:B------:R-:W-:Y:S01]  /*11b0*/  @!P0 IMAD.IADD R27, R24, 0x1, R27 ;  /* 0x00000001181b8824 */ /* 0x000fe200078e021b */
[----:B------:R2:W2:Y:S01]  /*11c0*/  @!P3 LDG.E R7, desc[UR4][R12.64] ;  /* 0x000000040c07b981 */ /* 0x0004a2000c1e1900 */
[----:B---3--:R-:W-:Y:S01]  /*11d0*/  @P2 IMAD.WIDE R2, R25, 0x4, R2 ;  /* 0x0000000419022825 */ /* 0x008fe200078e0202 */
[----:B------:R-:W-:-:S03]  /*11e0*/  @!P1 IADD3 R23, PT, PT, R23, R24, R20 ;  /* 0x0000001817179210 */ /* 0x000fc60007ffe014 */
[----:B------:R-:W-:Y:S01]  /*11f0*/  IMAD.MOV.U32 R20, RZ, RZ, RZ ;  /* 0x000000ffff147224 */ /* 0x000fe200078e00ff */
[----:B------:R-:W-:Y:S01]  /*1200*/  @!P5 IADD3 R19, PT, PT, -R19, RZ, RZ ;  /* 0x000000ff1313d210 */ /* 0x000fe20007ffe1ff */
[----:B----4-:R-:W-:Y:S01]  /*1210*/  @!P0 IMAD.WIDE R8, R27, 0x4, R8 ;  /* 0x000000041b088825 */ /* 0x010fe200078e0208 */
[----:B------:R0:W3:Y:S01]  /*1220*/  @P2 LDG.E R22, desc[UR4][R2.64] ;  /* 0x0000000402162981 */ /* 0x0000e2000c1e1900 */
[----:B------:R-:W-:Y:S02]  /*1230*/  @!P4 LOP3.LUT R19, RZ, R6, RZ, 0x33, !PT ;  /* 0x00000006ff13c212 */ /* 0x000fe400078e33ff */
[----:B------:R-:W-:Y:S01]  /*1240*/  MOV R6, RZ ;  /* 0x000000ff00067202 */ /* 0x000fe20000000f00 */
[----:B------:R-:W4:Y:S01]  /*1250*/  @!P0 LDG.E R20, desc[UR4][R8.64] ;  /* 0x0000000408148981 */ /* 0x000f22000c1e1900 */
[----:B-----5:R-:W-:-:S04]  /*1260*/  @!P1 IMAD.WIDE R10, R23, 0x4, R10 ;  /* 0x00000004170a9825 */ /* 0x020fc800078e020a */
[----:B--2---:R-:W-:Y:S01]  /*1270*/  IMAD.WIDE R12, R19, 0x4, R14 ;  /* 0x00000004130c7825 */ /* 0x004fe200078e020e */
[----:B------:R-:W2:Y:S05]  /*1280*/  @!P1 LDG.E R6, desc[UR4][R10.64] ;  /* 0x000000040a069981 */ /* 0x000eaa000c1e1900 */
[----:B------:R-:W5:Y:S01]  /*1290*/  LDG.E R12, desc[UR4][R12.64] ;  /* 0x000000040c0c7981 */ /* 0x000f62000c1e1900 */
[----:B0-----:R-:W-:Y:S02]  /*12a0*/  I2FP.F32.S32 R3, R4 ;  /* 0x0000000400037245 */ /* 0x001fe40000201400 */
[----:B------:R-:W-:-:S03]  /*12b0*/  I2FP.F32.S32 R17, R17 ;  /* 0x0000001100117245 */ /* 0x000fc60000201400 */
[----:B------:R-:W-:Y:S02]  /*12c0*/  FADD R3, R18, -R3 ;  /* 0x8000000312037221 */ /* 0x000fe40000000000 */
[----:B------:R-:W-:Y:S02]  /*12d0*/  FADD R16, R16, -R17 ;  /* 0x8000001110107221 */ /* 0x000fe40000000000 */
[----:B------:R-:W-:Y:S02]  /*12e0*/  FADD R15, -R3, 1 ;  /* 0x3f800000030f7421 */ /* 0x000fe40000000100 */
[C---:B------:R-:W-:Y:S02]  /*12f0*/  FADD R2, -R16.reuse, 1 ;  /* 0x3f80000010027421 */ /* 0x040fe40000000100 */
[-C--:B------:R-:W-:Y:S02]  /*1300*/  FMUL R4, R16, R15.reuse ;  /* 0x0000000f10047220 */ /* 0x080fe40000400000 */
[----:B------:R-:W-:Y:S01]  /*1310*/  FMUL R15, R2, R15 ;  /* 0x0000000f020f7220 */ /* 0x000fe20000400000 */
[----:B------:R-:W-:-:S02]  /*1320*/  IMAD R0, R5, R0, RZ ;  /* 0x0000000005007224 */ /* 0x000fc400078e02ff */
[C---:B------:R-:W-:Y:S01]  /*1330*/  FMUL R5, R3.reuse, R2 ;  /* 0x0000000203057220 */ /* 0x040fe20000400000 */
[----:B------:R-:W-:Y:S01]  /*1340*/  FMUL R3, R3, R16 ;  /* 0x0000001003037220 */ /* 0x000fe20000400000 */
[----:B------:R-:W-:Y:S01]  /*1350*/  FMUL R4, R4, R7 ;  /* 0x0000000704047220 */ /* 0x000fe20000400000 */
[----:B------:R-:W-:Y:S02]  /*1360*/  SHF.R.S32.HI R7, RZ, 0x1f, R21 ;  /* 0x0000001fff077819 */ /* 0x000fe40000011415 */
[----:B------:R-:W-:Y:S01]  /*1370*/  IADD3 R21, P0, PT, R21, R0, RZ ;  /* 0x0000000015157210 */ /* 0x000fe20007f1e0ff */
[----:B---3--:R-:W-:-:S03]  /*1380*/  FFMA R4, R15, R22, R4 ;  /* 0x000000160f047223 */ /* 0x008fc60000000004 */
[----:B------:R-:W-:Y:S01]  /*1390*/  LEA.HI.X.SX32 R0, R0, R7, 0x1, P0 ;  /* 0x0000000700007211 */ /* 0x000fe200000f0eff */
[----:B----4-:R-:W-:Y:S01]  /*13a0*/  FFMA R4, R5, R20, R4 ;  /* 0x0000001405047223 */ /* 0x010fe20000000004 */
[----:B-1----:R-:W-:-:S03]  /*13b0*/  LEA R2, P0, R21, UR6, 0x2 ;  /* 0x0000000615027c11 */ /* 0x002fc6000f8010ff */
[----:B--2---:R-:W-:Y:S01]  /*13c0*/  FFMA R5, R3, R6, R4 ;  /* 0x0000000603057223 */ /* 0x004fe20000000004 */
[----:B------:R-:W-:-:S03]  /*13d0*/  LEA.HI.X R3, R21, UR7, R0, 0x2, P0 ;  /* 0x0000000715037c11 */ /* 0x000fc600080f1400 */
[----:B-----5:R-:W-:-:S05]  /*13e0*/  FMUL R5, R12, R5 ;  /* 0x000000050c057220 */ /* 0x020fca0000400000 */
[----:B------:R-:W-:Y:S01]  /*13f0*/  REDG.E.ADD.F32.FTZ.RN.STRONG.GPU desc[UR4][R2.64], R5 ;  /* 0x00000005020079a6 */ /* 0x000fe2000c12f304 */
[----:B------:R-:W-:Y:S05]  /*1400*/  EXIT ;  /* 0x000000000000794d */ /* 0x000fea0003800000 */
.L_x_0:
[----:B------:R-:W-:-:S00]  /*1410*/  BRA `(.L_x_0) ;  /* 0xfffffffc00fc7947 */ /* 0x000fc0000383ffff */
[----:B------:R-:W-:-:S00]  /*1420*/  NOP ;  /* 0x0000000000007918 */ /* 0x000fc00000000000 */
        /* <DEDUP_REMOVED lines=13> */
.L_x_1:


//--------------------- .nv.shared.reserved.0     --------------------------
	.section	.nv.shared.reserved.0,"aw",@nobits
	.weak		__nv_reservedSMEM_offset_0_alias
	.size		__nv_reservedSMEM_offset_0_alias, 0, 64
	.other		__nv_reservedSMEM_offset_0_alias,@"STO_CUDA_RESERVED_SHARED STV_DEFAULT"
__nv_reservedSMEM_offset_0_alias:
	.zero		0
	.zero		64


//--------------------- .nv.constant0._Z36thomas_deformable_aggregation_kerneliPfPKfPKiS3_S1_S1_iiiiiiii --------------------------
	.section	.nv.constant0._Z36thomas_deformable_aggregation_kerneliPfPKfPKiS3_S1_S1_iiiiiiii,"a",@progbits
	.sectionflags	@""
	.align	4
.nv.constant0._Z36thomas_deformable_aggregation_kerneliPfPKfPKiS3_S1_S1_iiiiiiii:
	.zero		984


//--------------------- SYMBOLS --------------------------

	.type		.nv.reservedSmem.offset0,@object
	.size		.nv.reservedSmem.offset0,0x4
